//
// Generated by NVIDIA NVVM Compiler
//
// Compiler Build ID: CL-36424714
// Cuda compilation tools, release 13.0, V13.0.88
// Based on NVVM 20.0.0
//

.version 9.0
.target sm_100
.address_size 64

	// .globl	_Z12KernelJacobePdS_S_
.const .align 8 .b8 c[16];

.visible .entry _Z12KernelJacobePdS_S_(
	.param .u64 .ptr .align 1 _Z12KernelJacobePdS_S__param_0,
	.param .u64 .ptr .align 1 _Z12KernelJacobePdS_S__param_1,
	.param .u64 .ptr .align 1 _Z12KernelJacobePdS_S__param_2
)
{
	.reg .b32 	%r<12>;
	.reg .b64 	%rd<12>;
	.reg .b64 	%fd<13>;

	ld.param.u64 	%rd1, [_Z12KernelJacobePdS_S__param_0];
	ld.param.u64 	%rd2, [_Z12KernelJacobePdS_S__param_1];
	ld.param.u64 	%rd3, [_Z12KernelJacobePdS_S__param_2];
	cvta.to.global.u64 	%rd4, %rd2;
	cvta.to.global.u64 	%rd5, %rd1;
	cvta.to.global.u64 	%rd6, %rd3;
	mov.u32 	%r1, %ctaid.x;
	mov.u32 	%r2, %ntid.x;
	mov.u32 	%r3, %tid.x;
	mad.lo.s32 	%r4, %r1, %r2, %r3;
	mov.u32 	%r5, %ctaid.y;
	mov.u32 	%r6, %ntid.y;
	mov.u32 	%r7, %tid.y;
	mad.lo.s32 	%r8, %r5, %r6, %r7;
	mad.lo.s32 	%r9, %r8, 1026, %r4;
	add.s32 	%r10, %r9, 1027;
	add.s32 	%r11, %r9, 2053;
	mul.wide.s32 	%rd7, %r10, 8;
	add.s64 	%rd8, %rd6, %rd7;
	ld.global.f64 	%fd1, [%rd8];
	ld.const.f64 	%fd2, [c];
	mul.wide.s32 	%rd9, %r11, 8;
	add.s64 	%rd10, %rd5, %rd9;
	ld.global.f64 	%fd3, [%rd10];
	ld.global.f64 	%fd4, [%rd10+-16416];
	add.f64 	%fd5, %fd3, %fd4;
	ld.global.f64 	%fd6, [%rd10+-8216];
	add.f64 	%fd7, %fd5, %fd6;
	ld.global.f64 	%fd8, [%rd10+-8200];
	add.f64 	%fd9, %fd7, %fd8;
	ld.const.f64 	%fd10, [c+8];
	mul.f64 	%fd11, %fd9, %fd10;
	fma.rn.f64 	%fd12, %fd1, %fd2, %fd11;
	add.s64 	%rd11, %rd4, %rd7;
	st.global.f64 	[%rd11], %fd12;
	ret;

}


// ===== COMPILED SASS (sm_100) =====

	.target	sm_100

	.elftype	@"ET_EXEC"


//--------------------- .note.nv.tkinfo           --------------------------
	.section	.note.nv.tkinfo,"",@"SHT_NOTE"
	.sectionflags	@"SHF_NOTE_NV_TKINFO"
	.tkinfo
        /*0018*/ 	.word	0x00000002
        /*0030*/ 	.string	""
        /*0030*/ 	.string	"ptxas"
        /*0030*/ 	.string	"Cuda compilation tools, release 13.0, V13.0.88"
        /*0030*/ 	.string	"Build cuda_13.0.r13.0/compiler.36424714_0"
        /*0030*/ 	.string	"-arch sm_100 -m 64 "



//--------------------- .note.nv.cuinfo           --------------------------
	.section	.note.nv.cuinfo,"",@"SHT_NOTE"
	.sectionflags	@"SHF_NOTE_NV_CUINFO"
        /*0018*/ 	.short	0x0002
        /*001a*/ 	.short	0x0064
        /*001c*/ 	.short	0x0082
	.zero		2


//--------------------- .nv.info                  --------------------------
	.section	.nv.info,"",@"SHT_CUDA_INFO"
	.align	4


	//----- nvinfo : EIATTR_REGCOUNT
	.align		4
        /*0000*/ 	.byte	0x04, 0x2f
        /*0002*/ 	.short	(.L_2 - .L_1)
	.align		4
.L_1:
        /*0004*/ 	.word	index@(_Z12KernelJacobePdS_S_)
        /*0008*/ 	.word	0x00000012


	//----- nvinfo : EIATTR_FRAME_SIZE
	.align		4
.L_2:
        /*000c*/ 	.byte	0x04, 0x11
        /*000e*/ 	.short	(.L_4 - .L_3)
	.align		4
.L_3:
        /*0010*/ 	.word	index@(_Z12KernelJacobePdS_S_)
        /*0014*/ 	.word	0x00000000


	//----- nvinfo : EIATTR_MIN_STACK_SIZE
	.align		4
.L_4:
        /*0018*/ 	.byte	0x04, 0x12
        /*001a*/ 	.short	(.L_6 - .L_5)
	.align		4
.L_5:
        /*001c*/ 	.word	index@(_Z12KernelJacobePdS_S_)
        /*0020*/ 	.word	0x00000000
.L_6:


//--------------------- .nv.compat                --------------------------
	.section	.nv.compat,"",@"SHT_CUDA_COMPAT_INFO"
	.align	4
        /*0000*/ 	.byte	0x02, 0x09, 0x00, 0x00, 0x02, 0x02, 0x01, 0x00, 0x02, 0x05, 0x05, 0x00, 0x03, 0x07, 0x01, 0x01
        /*0010*/ 	.byte	0x02, 0x03, 0x00, 0x00, 0x02, 0x06, 0x01, 0x00, 0x04, 0x0b, 0x08, 0x00, 0x01, 0x00, 0x00, 0x00
        /*0020*/ 	.byte	0x00, 0x00, 0x00, 0x00


//--------------------- .nv.info._Z12KernelJacobePdS_S_ --------------------------
	.section	.nv.info._Z12KernelJacobePdS_S_,"",@"SHT_CUDA_INFO"
	.sectionflags	@""
	.align	4


	//----- nvinfo : EIATTR_CUDA_API_VERSION
	.align		4
        /*0000*/ 	.byte	0x04, 0x37
        /*0002*/ 	.short	(.L_8 - .L_7)
.L_7:
        /*0004*/ 	.word	0x00000082


	//----- nvinfo : EIATTR_KPARAM_INFO
	.align		4
.L_8:
        /*0008*/ 	.byte	0x04, 0x17
        /*000a*/ 	.short	(.L_10 - .L_9)
.L_9:
        /*000c*/ 	.word	0x00000000
        /*0010*/ 	.short	0x0002
        /*0012*/ 	.short	0x0010
        /*0014*/ 	.byte	0x00, 0xf5, 0x21, 0x00


	//----- nvinfo : EIATTR_KPARAM_INFO
	.align		4
.L_10:
        /*0018*/ 	.byte	0x04, 0x17
        /*001a*/ 	.short	(.L_12 - .L_11)
.L_11:
        /*001c*/ 	.word	0x00000000
        /*0020*/ 	.short	0x0001
        /*0022*/ 	.short	0x0008
        /*0024*/ 	.byte	0x00, 0xf5, 0x21, 0x00


	//----- nvinfo : EIATTR_KPARAM_INFO
	.align		4
.L_12:
        /*0028*/ 	.byte	0x04, 0x17
        /*002a*/ 	.short	(.L_14 - .L_13)
.L_13:
        /*002c*/ 	.word	0x00000000
        /*0030*/ 	.short	0x0000
        /*0032*/ 	.short	0x0000
        /*0034*/ 	.byte	0x00, 0xf5, 0x21, 0x00


	//----- nvinfo : EIATTR_SPARSE_MMA_MASK
	.align		4
.L_14:
        /*0038*/ 	.byte	0x03, 0x50
        /*003a*/ 	.short	0x0000


	//----- nvinfo : EIATTR_MAXREG_COUNT
	.align		4
        /*003c*/ 	.byte	0x03, 0x1b
        /*003e*/ 	.short	0x00ff


	//----- nvinfo : EIATTR_MERCURY_ISA_VERSION
	.align		4
        /*0040*/ 	.byte	0x03, 0x5f
        /*0042*/ 	.short	0x0101


	//----- nvinfo : EIATTR_VRC_CTA_INIT_COUNT
	.align		4
        /*0044*/ 	.byte	0x02, 0x4a
	.zero		1
	.zero		1


	//----- nvinfo : EIATTR_EXIT_INSTR_OFFSETS
	.align		4
        /*0048*/ 	.byte	0x04, 0x1c
        /*004a*/ 	.short	(.L_16 - .L_15)


	//   ....[0]....
.L_15:
        /*004c*/ 	.word	0x000001f0


	//----- nvinfo : EIATTR_CBANK_PARAM_SIZE
	.align		4
.L_16:
        /*0050*/ 	.byte	0x03, 0x19
        /*0052*/ 	.short	0x0018


	//----- nvinfo : EIATTR_PARAM_CBANK
	.align		4
        /*0054*/ 	.byte	0x04, 0x0a
        /*0056*/ 	.short	(.L_18 - .L_17)
	.align		4
.L_17:
        /*0058*/ 	.word	index@(.nv.constant0._Z12KernelJacobePdS_S_)
        /*005c*/ 	.short	0x0380
        /*005e*/ 	.short	0x0018


	//----- nvinfo : EIATTR_SW_WAR
	.align		4
.L_18:
        /*0060*/ 	.byte	0x04, 0x36
        /*0062*/ 	.short	(.L_20 - .L_19)
.L_19:
        /*0064*/ 	.word	0x00000008
.L_20:


//--------------------- .nv.callgraph             --------------------------
	.section	.nv.callgraph,"",@"SHT_CUDA_CALLGRAPH"
	.align	4
	.sectionentsize	8
	.align		4
        /*0000*/ 	.word	0x00000000
	.align		4
        /*0004*/ 	.word	0xffffffff
	.align		4
        /*0008*/ 	.word	0x00000000
	.align		4
        /*000c*/ 	.word	0xfffffffe
	.align		4
        /*0010*/ 	.word	0x00000000
	.align		4
        /*0014*/ 	.word	0xfffffffd
	.align		4
        /*0018*/ 	.word	0x00000000
	.align		4
        /*001c*/ 	.word	0xfffffffc


//--------------------- .nv.constant3             --------------------------
	.section	.nv.constant3,"a",@progbits
	.align	8
.nv.constant3:
	.type		c,@object
	.size		c,(.L_0 - c)
c:
	.zero		16
.L_0:


//--------------------- .text._Z12KernelJacobePdS_S_ --------------------------
	.section	.text._Z12KernelJacobePdS_S_,"ax",@progbits
	.align	128
        .global         _Z12KernelJacobePdS_S_
        .type           _Z12KernelJacobePdS_S_,@function
        .size           _Z12KernelJacobePdS_S_,(.L_x_1 - _Z12KernelJacobePdS_S_)
        .other          _Z12KernelJacobePdS_S_,@"STO_CUDA_ENTRY STV_DEFAULT"
_Z12KernelJacobePdS_S_:
.text._Z12KernelJacobePdS_S_:
[----:B------:R-:W-:Y:S01]  /*0000*/  LDC R1, c[0x0][0x37c] ;  /* 0x0000df00ff017b82 */ /* 0x000fe20000000800 */
[----:B------:R-:W0:Y:S07]  /*0010*/  S2R R3, SR_TID.X ;  /* 0x0000000000037919 */ /* 0x000e2e0000002100 */
[----:B------:R-:W0:Y:S01]  /*0020*/  S2UR UR4, SR_CTAID.X ;  /* 0x00000000000479c3 */ /* 0x000e220000002500 */
[----:B------:R-:W1:Y:S01]  /*0030*/  LDCU.128 UR8, c[0x3][URZ] ;  /* 0x00c00000ff0877ac */ /* 0x000e620008000c00 */
[----:B------:R-:W2:Y:S06]  /*0040*/  S2R R7, SR_TID.Y ;  /* 0x0000000000077919 */ /* 0x000eac0000002200 */
[----:B------:R-:W0:Y:S08]  /*0050*/  LDC R0, c[0x0][0x360] ;  /* 0x0000d800ff007b82 */ /* 0x000e300000000800 */
[----:B------:R-:W2:Y:S08]  /*0060*/  S2UR UR5, SR_CTAID.Y ;  /* 0x00000000000579c3 */ /* 0x000eb00000002600 */
[----:B------:R-:W2:Y:S08]  /*0070*/  LDC R2, c[0x0][0x364] ;  /* 0x0000d900ff027b82 */ /* 0x000eb00000000800 */
[----:B------:R-:W3:Y:S01]  /*0080*/  LDC.64 R4, c[0x0][0x380] ;  /* 0x0000e000ff047b82 */ /* 0x000ee20000000a00 */
[----:B0-----:R-:W-:-:S02]  /*0090*/  IMAD R0, R0, UR4, R3 ;  /* 0x0000000400007c24 */ /* 0x001fc4000f8e0203 */
[----:B--2---:R-:W-:Y:S01]  /*00a0*/  IMAD R3, R2, UR5, R7 ;  /* 0x0000000502037c24 */ /* 0x004fe2000f8e0207 */
[----:B------:R-:W0:Y:S03]  /*00b0*/  LDCU.64 UR4, c[0x0][0x358] ;  /* 0x00006b00ff0477ac */ /* 0x000e260008000a00 */
[----:B------:R-:W-:-:S05]  /*00c0*/  IMAD R0, R3, 0x402, R0 ;  /* 0x0000040203007824 */ /* 0x000fca00078e0200 */
[----:B------:R-:W-:-:S05]  /*00d0*/  IADD3 R3, PT, PT, R0, 0x805, RZ ;  /* 0x0000080500037810 */ /* 0x000fca0007ffe0ff */
[----:B---3--:R-:W-:Y:S02]  /*00e0*/  IMAD.WIDE R4, R3, 0x8, R4 ;  /* 0x0000000803047825 */ /* 0x008fe400078e0204 */
[----:B------:R-:W2:Y:S03]  /*00f0*/  LDC.64 R2, c[0x0][0x390] ;  /* 0x0000e400ff027b82 */ /* 0x000ea60000000a00 */
[----:B0-----:R-:W3:Y:S04]  /*0100*/  LDG.E.64 R6, desc[UR4][R4.64] ;  /* 0x0000000404067981 */ /* 0x001ee8000c1e1b00 */
[----:B------:R-:W3:Y:S04]  /*0110*/  LDG.E.64 R8, desc[UR4][R4.64+-0x4020] ;  /* 0xffbfe00404087981 */ /* 0x000ee8000c1e1b00 */
[----:B------:R-:W4:Y:S04]  /*0120*/  LDG.E.64 R10, desc[UR4][R4.64+-0x2018] ;  /* 0xffdfe804040a7981 */ /* 0x000f28000c1e1b00 */
[----:B------:R-:W5:Y:S01]  /*0130*/  LDG.E.64 R12, desc[UR4][R4.64+-0x2008] ;  /* 0xffdff804040c7981 */ /* 0x000f62000c1e1b00 */
[----:B------:R-:W-:-:S05]  /*0140*/  IADD3 R15, PT, PT, R0, 0x403, RZ ;  /* 0x00000403000f7810 */ /* 0x000fca0007ffe0ff */
[----:B--2---:R-:W-:-:S06]  /*0150*/  IMAD.WIDE R2, R15, 0x8, R2 ;  /* 0x000000080f027825 */ /* 0x004fcc00078e0202 */
[----:B------:R-:W2:Y:S01]  /*0160*/  LDG.E.64 R2, desc[UR4][R2.64] ;  /* 0x0000000402027981 */ /* 0x000ea2000c1e1b00 */
[----:B---3--:R-:W-:Y:S01]  /*0170*/  DADD R6, R6, R8 ;  /* 0x0000000006067229 */ /* 0x008fe20000000008 */
[----:B------:R-:W0:Y:S07]  /*0180*/  LDC.64 R8, c[0x0][0x388] ;  /* 0x0000e200ff087b82 */ /* 0x000e2e0000000a00 */
[----:B----4-:R-:W-:-:S08]  /*0190*/  DADD R6, R6, R10 ;  /* 0x0000000006067229 */ /* 0x010fd0000000000a */
[----:B-----5:R-:W-:-:S08]  /*01a0*/  DADD R6, R6, R12 ;  /* 0x0000000006067229 */ /* 0x020fd0000000000c */
[----:B-1----:R-:W-:Y:S01]  /*01b0*/  DMUL R6, R6, UR10 ;  /* 0x0000000a06067c28 */ /* 0x002fe20008000000 */
[----:B0-----:R-:W-:-:S07]  /*01c0*/  IMAD.WIDE R4, R15, 0x8, R8 ;  /* 0x000000080f047825 */ /* 0x001fce00078e0208 */
[----:B--2---:R-:W-:-:S07]  /*01d0*/  DFMA R6, R2, UR8, R6 ;  /* 0x0000000802067c2b */ /* 0x004fce0008000006 */
[----:B------:R-:W-:Y:S01]  /*01e0*/  STG.E.64 desc[UR4][R4.64], R6 ;  /* 0x0000000604007986 */ /* 0x000fe2000c101b04 */
[----:B------:R-:W-:Y:S05]  /*01f0*/  EXIT ;  /* 0x000000000000794d */ /* 0x000fea0003800000 */
.L_x_0:
[----:B------:R-:W-:-:S00]  /*0200*/  BRA `(.L_x_0) ;  /* 0xfffffffc00fc7947 */ /* 0x000fc0000383ffff */
[----:B------:R-:W-:-:S00]  /*0210*/  NOP ;  /* 0x0000000000007918 */ /* 0x000fc00000000000 */
        /* <DEDUP_REMOVED lines=14> */
.L_x_1:


//--------------------- .nv.shared.reserved.0     --------------------------
	.section	.nv.shared.reserved.0,"aw",@nobits
	.weak		__nv_reservedSMEM_offset_0_alias
	.size		__nv_reservedSMEM_offset_0_alias, 0, 64
	.other		__nv_reservedSMEM_offset_0_alias,@"STO_CUDA_RESERVED_SHARED STV_DEFAULT"
__nv_reservedSMEM_offset_0_alias:
	.zero		0
	.zero		64


//--------------------- .nv.constant0._Z12KernelJacobePdS_S_ --------------------------
	.section	.nv.constant0._Z12KernelJacobePdS_S_,"a",@progbits
	.sectionflags	@""
	.align	4
.nv.constant0._Z12KernelJacobePdS_S_:
	.zero		920


//--------------------- SYMBOLS --------------------------

	.type		.nv.reservedSmem.offset0,@object
	.size		.nv.reservedSmem.offset0,0x4
